	.headerflags	@"EF_CUDA_TEXMODE_UNIFIED EF_CUDA_64BIT_ADDRESS EF_CUDA_ACCELERATORS EF_CUDA_SM90 EF_CUDA_VIRTUAL_SM(EF_CUDA_SM90)"
	.elftype	@"ET_EXEC"


//--------------------- .nv.info                  --------------------------
	.section	.nv.info,"",@"SHT_CUDA_INFO"
	.align	4


	//----- nvinfo : EIATTR_REGCOUNT
	.align		4
        /*0000*/ 	.byte	0x04, 0x2f
        /*0002*/ 	.short	(.L_3 - .L_2)
	.align		4
.L_2:
        /*0004*/ 	.word	index@(triton_poi_fused__native_batch_norm_legit_no_training_add_rrelu_with_noise_functional_28)
        /*0008*/ 	.word	0x00000020


	//----- nvinfo : EIATTR_MIN_STACK_SIZE
	.align		4
.L_3:
        /*000c*/ 	.byte	0x04, 0x12
        /*000e*/ 	.short	(.L_5 - .L_4)
	.align		4
.L_4:
        /*0010*/ 	.word	index@(triton_poi_fused__native_batch_norm_legit_no_training_add_rrelu_with_noise_functional_28)
        /*0014*/ 	.word	0x00000000


	//----- nvinfo : EIATTR_FRAME_SIZE
	.align		4
.L_5:
        /*0018*/ 	.byte	0x04, 0x11
        /*001a*/ 	.short	(.L_7 - .L_6)
	.align		4
.L_6:
        /*001c*/ 	.word	index@(triton_poi_fused__native_batch_norm_legit_no_training_add_rrelu_with_noise_functional_28)
        /*0020*/ 	.word	0x00000000


	//----- nvinfo : EIATTR_MIN_STACK_SIZE
	.align		4
.L_7:
        /*0024*/ 	.byte	0x04, 0x12
        /*0026*/ 	.short	(.L_9 - .L_8)
	.align		4
.L_8:
        /*0028*/ 	.word	index@(triton_poi_fused__native_batch_norm_legit_no_training_add_rrelu_with_noise_functional_28)
        /*002c*/ 	.word	0x00000000
.L_9:


//--------------------- .nv.info.triton_poi_fused__native_batch_norm_legit_no_training_add_rrelu_with_noise_functional_28 --------------------------
	.section	.nv.info.triton_poi_fused__native_batch_norm_legit_no_training_add_rrelu_with_noise_functional_28,"",@"SHT_CUDA_INFO"
	.sectionflags	@""
	.align	4


	//----- nvinfo : EIATTR_CUDA_API_VERSION
	.align		4
        /*0000*/ 	.byte	0x04, 0x37
        /*0002*/ 	.short	(.L_11 - .L_10)
.L_10:
        /*0004*/ 	.word	0x0000007c


	//----- nvinfo : EIATTR_KPARAM_INFO
	.align		4
.L_11:
        /*0008*/ 	.byte	0x04, 0x17
        /*000a*/ 	.short	(.L_13 - .L_12)
.L_12:
        /*000c*/ 	.word	0x00000000
        /*0010*/ 	.short	0x0009
        /*0012*/ 	.short	0x0044
        /*0014*/ 	.byte	0x00, 0xf0, 0x11, 0x00


	//----- nvinfo : EIATTR_KPARAM_INFO
	.align		4
.L_13:
        /*0018*/ 	.byte	0x04, 0x17
        /*001a*/ 	.short	(.L_15 - .L_14)
.L_14:
        /*001c*/ 	.word	0x00000000
        /*0020*/ 	.short	0x0008
        /*0022*/ 	.short	0x0040
        /*0024*/ 	.byte	0x00, 0xf0, 0x11, 0x00


	//----- nvinfo : EIATTR_KPARAM_INFO
	.align		4
.L_15:
        /*0028*/ 	.byte	0x04, 0x17
        /*002a*/ 	.short	(.L_17 - .L_16)
.L_16:
        /*002c*/ 	.word	0x00000000
        /*0030*/ 	.short	0x0007
        /*0032*/ 	.short	0x0038
        /*0034*/ 	.byte	0x00, 0xf4, 0x21, 0x00


	//----- nvinfo : EIATTR_KPARAM_INFO
	.align		4
.L_17:
        /*0038*/ 	.byte	0x04, 0x17
        /*003a*/ 	.short	(.L_19 - .L_18)
.L_18:
        /*003c*/ 	.word	0x00000000
        /*0040*/ 	.short	0x0006
        /*0042*/ 	.short	0x0030
        /*0044*/ 	.byte	0x00, 0xf4, 0x21, 0x00


	//----- nvinfo : EIATTR_KPARAM_INFO
	.align		4
.L_19:
        /*0048*/ 	.byte	0x04, 0x17
        /*004a*/ 	.short	(.L_21 - .L_20)
.L_20:
        /*004c*/ 	.word	0x00000000
        /*0050*/ 	.short	0x0005
        /*0052*/ 	.short	0x0028
        /*0054*/ 	.byte	0x00, 0xf4, 0x21, 0x00


	//----- nvinfo : EIATTR_KPARAM_INFO
	.align		4
.L_21:
        /*0058*/ 	.byte	0x04, 0x17
        /*005a*/ 	.short	(.L_23 - .L_22)
.L_22:
        /*005c*/ 	.word	0x00000000
        /*0060*/ 	.short	0x0004
        /*0062*/ 	.short	0x0020
        /*0064*/ 	.byte	0x00, 0xf4, 0x21, 0x00


	//----- nvinfo : EIATTR_KPARAM_INFO
	.align		4
.L_23:
        /*0068*/ 	.byte	0x04, 0x17
        /*006a*/ 	.short	(.L_25 - .L_24)
.L_24:
        /*006c*/ 	.word	0x00000000
        /*0070*/ 	.short	0x0003
        /*0072*/ 	.short	0x0018
        /*0074*/ 	.byte	0x00, 0xf4, 0x21, 0x00


	//----- nvinfo : EIATTR_KPARAM_INFO
	.align		4
.L_25:
        /*0078*/ 	.byte	0x04, 0x17
        /*007a*/ 	.short	(.L_27 - .L_26)
.L_26:
        /*007c*/ 	.word	0x00000000
        /*0080*/ 	.short	0x0002
        /*0082*/ 	.short	0x0010
        /*0084*/ 	.byte	0x00, 0xf4, 0x21, 0x00


	//----- nvinfo : EIATTR_KPARAM_INFO
	.align		4
.L_27:
        /*0088*/ 	.byte	0x04, 0x17
        /*008a*/ 	.short	(.L_29 - .L_28)
.L_28:
        /*008c*/ 	.word	0x00000000
        /*0090*/ 	.short	0x0001
        /*0092*/ 	.short	0x0008
        /*0094*/ 	.byte	0x00, 0xf4, 0x21, 0x00


	//----- nvinfo : EIATTR_KPARAM_INFO
	.align		4
.L_29:
        /*0098*/ 	.byte	0x04, 0x17
        /*009a*/ 	.short	(.L_31 - .L_30)
.L_30:
        /*009c*/ 	.word	0x00000000
        /*00a0*/ 	.short	0x0000
        /*00a2*/ 	.short	0x0000
        /*00a4*/ 	.byte	0x00, 0xf4, 0x21, 0x00


	//----- nvinfo : EIATTR_SPARSE_MMA_MASK
	.align		4
.L_31:
        /*00a8*/ 	.byte	0x03, 0x50
        /*00aa*/ 	.short	0x0000


	//----- nvinfo : EIATTR_MAXREG_COUNT
	.align		4
        /*00ac*/ 	.byte	0x03, 0x1b
        /*00ae*/ 	.short	0x00ff


	//----- nvinfo : EIATTR_EXIT_INSTR_OFFSETS
	.align		4
        /*00b0*/ 	.byte	0x04, 0x1c
        /*00b2*/ 	.short	(.L_33 - .L_32)


	//   ....[0]....
.L_32:
        /*00b4*/ 	.word	0x000009d0


	//   ....[1]....
        /*00b8*/ 	.word	0x00000a10


	//----- nvinfo : EIATTR_REQNTID
	.align		4
.L_33:
        /*00bc*/ 	.byte	0x04, 0x10
        /*00be*/ 	.short	(.L_35 - .L_34)
.L_34:
        /*00c0*/ 	.word	0x00000080
        /*00c4*/ 	.word	0x00000001
        /*00c8*/ 	.word	0x00000001


	//----- nvinfo : EIATTR_CBANK_PARAM_SIZE
	.align		4
.L_35:
        /*00cc*/ 	.byte	0x03, 0x19
        /*00ce*/ 	.short	0x0048


	//----- nvinfo : EIATTR_PARAM_CBANK
	.align		4
        /*00d0*/ 	.byte	0x04, 0x0a
        /*00d2*/ 	.short	(.L_37 - .L_36)
	.align		4
.L_36:
        /*00d4*/ 	.word	index@(.nv.constant0.triton_poi_fused__native_batch_norm_legit_no_training_add_rrelu_with_noise_functional_28)
        /*00d8*/ 	.short	0x0210
        /*00da*/ 	.short	0x0048


	//----- nvinfo : EIATTR_SW_WAR
	.align		4
.L_37:
        /*00dc*/ 	.byte	0x04, 0x36
        /*00de*/ 	.short	(.L_39 - .L_38)
.L_38:
        /*00e0*/ 	.word	0x00000008
.L_39:


//--------------------- .nv.callgraph             --------------------------
	.section	.nv.callgraph,"",@"SHT_CUDA_CALLGRAPH"
	.align	4
	.sectionentsize	8
	.align		4
        /*0000*/ 	.word	0x00000000
	.align		4
        /*0004*/ 	.word	0xffffffff
	.align		4
        /*0008*/ 	.word	0x00000000
	.align		4
        /*000c*/ 	.word	0xfffffffe
	.align		4
        /*0010*/ 	.word	0x00000000
	.align		4
        /*0014*/ 	.word	0xfffffffd
	.align		4
        /*0018*/ 	.word	0x00000000
	.align		4
        /*001c*/ 	.word	0xfffffffc


//--------------------- .nv.constant4             --------------------------
	.section	.nv.constant4,"a",@progbits
	.align	8
	.align		8
.nv.constant4:
        /*0000*/ 	.dword	_$_str
	.align		8
        /*0008*/ 	.dword	_$_str_$_2


//--------------------- .text.triton_poi_fused__native_batch_norm_legit_no_training_add_rrelu_with_noise_functional_28 --------------------------
	.section	.text.triton_poi_fused__native_batch_norm_legit_no_training_add_rrelu_with_noise_functional_28,"ax",@progbits
	.sectionflags	@"SHF_BARRIERS=1"
	.align	128
        .global         triton_poi_fused__native_batch_norm_legit_no_training_add_rrelu_with_noise_functional_28
        .type           triton_poi_fused__native_batch_norm_legit_no_training_add_rrelu_with_noise_functional_28,@function
        .size           triton_poi_fused__native_batch_norm_legit_no_training_add_rrelu_with_noise_functional_28,(.L_x_1 - triton_poi_fused__native_batch_norm_legit_no_training_add_rrelu_with_noise_functional_28)
        .other          triton_poi_fused__native_batch_norm_legit_no_training_add_rrelu_with_noise_functional_28,@"STO_CUDA_ENTRY STV_DEFAULT"
triton_poi_fused__native_batch_norm_legit_no_training_add_rrelu_with_noise_functional_28:
.text.triton_poi_fused__native_batch_norm_legit_no_training_add_rrelu_with_noise_functional_28:
[----:B------:R-:W0:Y:S01]  /*0000*/  LDC R1, c[0x0][0x28] ;  /* 0x00000a00ff017b82 */ /* 0x000e220000000800 */
[----:B------:R-:W1:Y:S07]  /*0010*/  S2R R6, SR_CTAID.Y ;  /* 0x0000000000067919 */ /* 0x000e6e0000002600 */
[----:B------:R-:W2:Y:S01]  /*0020*/  LDC.64 R2, c[0x0][0x228] ;  /* 0x00008a00ff027b82 */ /* 0x000ea20000000a00 */
[----:B------:R-:W-:Y:S01]  /*0030*/  CS2R R16, SRZ ;  /* 0x0000000000107805 */ /* 0x000fe2000001ff00 */
[----:B------:R-:W-:Y:S01]  /*0040*/  ULDC.64 UR6, c[0x0][0x208] ;  /* 0x0000820000067ab9 */ /* 0x000fe20000000a00 */
[----:B------:R-:W3:Y:S01]  /*0050*/  S2R R18, SR_TID.X ;  /* 0x0000000000127919 */ /* 0x000ee20000002100 */
[----:B------:R-:W4:Y:S04]  /*0060*/  S2R R22, SR_CTAID.X ;  /* 0x0000000000167919 */ /* 0x000f280000002500 */
[----:B------:R-:W5:Y:S08]  /*0070*/  LDC.64 R24, c[0x0][0x220] ;  /* 0x00008800ff187b82 */ /* 0x000f700000000a00 */
[----:B------:R-:W5:Y:S08]  /*0080*/  LDC.64 R8, c[0x0][0x238] ;  /* 0x00008e00ff087b82 */ /* 0x000f700000000a00 */
[----:B------:R-:W5:Y:S01]  /*0090*/  LDC.64 R14, c[0x0][0x218] ;  /* 0x00008600ff0e7b82 */ /* 0x000f620000000a00 */
[----:B------:R-:W-:Y:S01]  /*00a0*/  HFMA2.MMA R19, -RZ, RZ, 0, 0 ;  /* 0x00000000ff137435 */ /* 0x000fe200000001ff */
[----:B------:R-:W-:-:S02]  /*00b0*/  IMAD.MOV.U32 R20, RZ, RZ, RZ ;  /* 0x000000ffff147224 */ /* 0x000fc400078e00ff */
[----:B------:R-:W-:-:S04]  /*00c0*/  IMAD.MOV.U32 R28, RZ, RZ, RZ ;  /* 0x000000ffff1c7224 */ /* 0x000fc800078e00ff */
[----:B------:R-:W3:Y:S01]  /*00d0*/  S2UR UR5, SR_CgaCtaId ;  /* 0x00000000000579c3 */ /* 0x000ee20000008800 */
[----:B-1----:R-:W-:Y:S01]  /*00e0*/  SHF.R.S32.HI R5, RZ, 0x1f, R6 ;  /* 0x0000001fff057819 */ /* 0x002fe20000011406 */
[----:B------:R-:W-:Y:S01]  /*00f0*/  UMOV UR4, 0x400 ;  /* 0x0000040000047882 */ /* 0x000fe20000000000 */
[----:B------:R-:W-:Y:S01]  /*0100*/  ISETP.GE.AND P0, PT, R6, 0x40, PT ;  /* 0x000000400600780c */ /* 0x000fe20003f06270 */
[----:B------:R-:W-:Y:S01]  /*0110*/  ULDC.64 UR8, c[0x0][0x240] ;  /* 0x0000900000087ab9 */ /* 0x000fe20000000a00 */
[----:B------:R-:W-:-:S03]  /*0120*/  LEA.HI R0, R5, R6, RZ, 0x4 ;  /* 0x0000000605007211 */ /* 0x000fc600078f20ff */
[----:B------:R-:W1:Y:S01]  /*0130*/  LDC.64 R4, c[0x0][0x230] ;  /* 0x00008c00ff047b82 */ /* 0x000e620000000a00 */
[----:B------:R-:W-:-:S05]  /*0140*/  LOP3.LUT R11, R0, 0xfffffff0, RZ, 0xc0, !PT ;  /* 0xfffffff0000b7812 */ /* 0x000fca00078ec0ff */
[----:B------:R-:W-:-:S04]  /*0150*/  IMAD.IADD R11, R6, 0x1, -R11 ;  /* 0x00000001060b7824 */ /* 0x000fc800078e0a0b */
[----:B--2---:R-:W-:-:S05]  /*0160*/  IMAD.WIDE R2, R11, 0x4, R2 ;  /* 0x000000040b027825 */ /* 0x004fca00078e0202 */
[----:B------:R2:W2:Y:S01]  /*0170*/  @!P0 LDG.E.EL R17, desc[UR6][R2.64] ;  /* 0x0000000602118981 */ /* 0x0004a2000c2e1900 */
[----:B---3--:R-:W-:Y:S01]  /*0180*/  IMAD.SHL.U32 R21, R18, 0x4, RZ ;  /* 0x0000000412157824 */ /* 0x008fe200078e00ff */
[----:B------:R-:W-:Y:S01]  /*0190*/  SHF.L.U32 R0, R0, 0xa, RZ ;  /* 0x0000000a00007819 */ /* 0x000fe200000006ff */
[----:B----4-:R-:W-:Y:S02]  /*01a0*/  IMAD.SHL.U32 R22, R22, 0x200, RZ ;  /* 0x0000020016167824 */ /* 0x010fe400078e00ff */
[----:B-----5:R-:W-:Y:S01]  /*01b0*/  IMAD.WIDE R24, R11, 0x4, R24 ;  /* 0x000000040b187825 */ /* 0x020fe200078e0218 */
[----:B------:R-:W-:Y:S02]  /*01c0*/  LOP3.LUT R21, R21, 0x1fc, RZ, 0xc0, !PT ;  /* 0x000001fc15157812 */ /* 0x000fe400078ec0ff */
[----:B------:R-:W-:Y:S01]  /*01d0*/  LOP3.LUT R0, R0, 0xffffc000, RZ, 0xc0, !PT ;  /* 0xffffc00000007812 */ /* 0x000fe200078ec0ff */
[----:B-1----:R-:W-:Y:S01]  /*01e0*/  IMAD.WIDE R26, R11, 0x4, R4 ;  /* 0x000000040b1a7825 */ /* 0x002fe200078e0204 */
[----:B------:R-:W-:Y:S01]  /*01f0*/  LOP3.LUT R7, R22, R21, RZ, 0xfc, !PT ;  /* 0x0000001516077212 */ /* 0x000fe200078efcff */
[----:B--2---:R-:W1:Y:S01]  /*0200*/  LDC.64 R2, c[0x0][0x210] ;  /* 0x00008400ff027b82 */ /* 0x004e620000000a00 */
[----:B------:R-:W-:Y:S01]  /*0210*/  IADD3 R0, R11, R0, RZ ;  /* 0x000000000b007210 */ /* 0x000fe20007ffe0ff */
[----:B------:R-:W2:Y:S01]  /*0220*/  @!P0 LDG.E.EL R19, desc[UR6][R24.64] ;  /* 0x0000000618138981 */ /* 0x000ea2000c2e1900 */
[----:B------:R-:W-:-:S03]  /*0230*/  ISETP.LT.AND P1, PT, R7, 0x400, !P0 ;  /* 0x000004000700780c */ /* 0x000fc60004721270 */
[----:B------:R-:W-:Y:S01]  /*0240*/  IMAD R13, R7, 0x10, R0 ;  /* 0x00000010070d7824 */ /* 0x000fe200078e0200 */
[----:B------:R3:W4:Y:S01]  /*0250*/  @!P0 LDG.E.EL R20, desc[UR6][R26.64] ;  /* 0x000000061a148981 */ /* 0x000722000c2e1900 */
[----:B0-----:R-:W-:-:S03]  /*0260*/  IMAD.WIDE R8, R11, 0x4, R8 ;  /* 0x000000040b087825 */ /* 0x001fc600078e0208 */
[----:B------:R-:W-:Y:S01]  /*0270*/  IADD3 R5, R13, 0x10, RZ ;  /* 0x000000100d057810 */ /* 0x000fe20007ffe0ff */
[C---:B------:R-:W-:Y:S01]  /*0280*/  VIADD R23, R13.reuse, 0x20 ;  /* 0x000000200d177836 */ /* 0x040fe20000000000 */
[----:B------:R-:W-:Y:S01]  /*0290*/  IADD3 R29, R13, 0x30, RZ ;  /* 0x000000300d1d7810 */ /* 0x000fe20007ffe0ff */
[----:B------:R-:W-:Y:S01]  /*02a0*/  IMAD.WIDE R10, R13, 0x4, R14 ;  /* 0x000000040d0a7825 */ /* 0x000fe200078e020e */
[----:B---3--:R-:W-:-:S03]  /*02b0*/  MOV R26, RZ ;  /* 0x000000ff001a7202 */ /* 0x008fc60000000f00 */
[----:B------:R-:W-:Y:S02]  /*02c0*/  IMAD.MOV.U32 R24, RZ, RZ, RZ ;  /* 0x000000ffff187224 */ /* 0x000fe400078e00ff */
[----:B------:R-:W-:-:S04]  /*02d0*/  IMAD.WIDE R4, R5, 0x4, R14 ;  /* 0x0000000405047825 */ /* 0x000fc800078e020e */
[--C-:B------:R-:W-:Y:S01]  /*02e0*/  IMAD.WIDE R12, R23, 0x4, R14.reuse ;  /* 0x00000004170c7825 */ /* 0x100fe200078e020e */
[----:B------:R-:W-:Y:S01]  /*02f0*/  HFMA2.MMA R23, -RZ, RZ, 0, 0 ;  /* 0x00000000ff177435 */ /* 0x000fe200000001ff */
[----:B------:R0:W2:Y:S02]  /*0300*/  @P1 LDG.E.EL R16, desc[UR6][R4.64] ;  /* 0x0000000604101981 */ /* 0x0000a4000c2e1900 */
[----:B------:R-:W-:Y:S02]  /*0310*/  IMAD.WIDE R14, R29, 0x4, R14 ;  /* 0x000000041d0e7825 */ /* 0x000fe400078e020e */
[----:B------:R-:W3:Y:S04]  /*0320*/  @P1 LDG.E.EL R24, desc[UR6][R10.64] ;  /* 0x000000060a181981 */ /* 0x000ee8000c2e1900 */
[----:B------:R-:W5:Y:S01]  /*0330*/  @P1 LDG.E.EL R26, desc[UR6][R12.64] ;  /* 0x000000060c1a1981 */ /* 0x000f62000c2e1900 */
[----:B------:R-:W-:-:S03]  /*0340*/  IMAD R7, R6, 0x400, R7 ;  /* 0x0000040006077824 */ /* 0x000fc600078e0207 */
[----:B------:R-:W4:Y:S01]  /*0350*/  @P1 LDG.E.EL R28, desc[UR6][R14.64] ;  /* 0x000000060e1c1981 */ /* 0x000f22000c2e1900 */
[----:B-1----:R-:W-:Y:S01]  /*0360*/  IMAD.WIDE R2, R7, 0x4, R2 ;  /* 0x0000000407027825 */ /* 0x002fe200078e0202 */
[----:B0-----:R-:W-:Y:S02]  /*0370*/  CS2R R4, SRZ ;  /* 0x0000000000047805 */ /* 0x001fe4000001ff00 */
[----:B------:R-:W-:Y:S01]  /*0380*/  CS2R R6, SRZ ;  /* 0x0000000000067805 */ /* 0x000fe2000001ff00 */
[----:B------:R0:W4:Y:S05]  /*0390*/  @!P0 LDG.E.EL R23, desc[UR6][R8.64] ;  /* 0x0000000608178981 */ /* 0x00012a000c2e1900 */
[----:B------:R1:W4:Y:S01]  /*03a0*/  @P1 LDG.E.EL.128 R4, desc[UR6][R2.64] ;  /* 0x0000000602041981 */ /* 0x000322000c2e1d00 */
[----:B0-----:R-:W-:Y:S01]  /*03b0*/  MOV R9, 0x3e800000 ;  /* 0x3e80000000097802 */ /* 0x001fe20000000f00 */
[----:B------:R-:W-:Y:S01]  /*03c0*/  UPRMT UR4, UR5, 0x654, UR4 ;  /* 0x0000065405047896 */ /* 0x000fe20008000004 */
[----:B------:R-:W-:-:S04]  /*03d0*/  FADD R17, R17, 9.9999997473787516356e-06 ;  /* 0x3727c5ac11117421 */ /* 0x000fc80000000000 */
[----:B------:R-:W0:Y:S02]  /*03e0*/  MUFU.SQRT R10, R17 ;  /* 0x00000011000a7308 */ /* 0x000e240000002000 */
[C---:B0-----:R-:W-:Y:S02]  /*03f0*/  FSETP.GT.AND P1, PT, R10.reuse, 8.50705917302346158658e+37, PT ;  /* 0x7e8000000a00780b */ /* 0x041fe40003f24000 */
[----:B------:R-:W-:-:S11]  /*0400*/  FSETP.GEU.AND P2, PT, R10, 1.175494350822287508e-38, PT ;  /* 0x008000000a00780b */ /* 0x000fd60003f4e000 */
[----:B------:R-:W-:-:S04]  /*0410*/  @P1 FMUL R10, R10, 0.25 ;  /* 0x3e8000000a0a1820 */ /* 0x000fc80000400000 */
[----:B------:R-:W-:-:S06]  /*0420*/  @!P2 FMUL R10, R10, 16777216 ;  /* 0x4b8000000a0aa820 */ /* 0x000fcc0000400000 */
[----:B------:R-:W0:Y:S01]  /*0430*/  MUFU.RCP R10, R10 ;  /* 0x0000000a000a7308 */ /* 0x000e220000001000 */
[----:B------:R-:W-:Y:S01]  /*0440*/  FSEL R9, R9, 1, P1 ;  /* 0x3f80000009097808 */ /* 0x000fe20000800000 */
[----:B--2---:R-:W-:-:S04]  /*0450*/  FADD R16, -R19, R16 ;  /* 0x0000001013107221 */ /* 0x004fc80000000100 */
[----:B------:R-:W-:Y:S01]  /*0460*/  @!P2 FMUL R9, R9, 16777216 ;  /* 0x4b8000000909a820 */ /* 0x000fe20000400000 */
[C---:B---3--:R-:W-:Y:S01]  /*0470*/  FADD R24, -R19.reuse, R24 ;  /* 0x0000001813187221 */ /* 0x048fe20000000100 */
[C---:B-----5:R-:W-:Y:S01]  /*0480*/  FADD R26, -R19.reuse, R26 ;  /* 0x0000001a131a7221 */ /* 0x060fe20000000100 */
[----:B----4-:R-:W-:Y:S01]  /*0490*/  FADD R28, -R19, R28 ;  /* 0x0000001c131c7221 */ /* 0x010fe20000000100 */
[----:B0-----:R-:W-:-:S04]  /*04a0*/  FMUL R9, R10, R9 ;  /* 0x000000090a097220 */ /* 0x001fc80000400000 */
[C---:B------:R-:W-:Y:S01]  /*04b0*/  FMUL R14, R9.reuse, R16 ;  /* 0x00000010090e7220 */ /* 0x040fe20000400000 */
[C---:B------:R-:W-:Y:S01]  /*04c0*/  FMUL R24, R9.reuse, R24 ;  /* 0x0000001809187220 */ /* 0x040fe20000400000 */
[C---:B------:R-:W-:Y:S01]  /*04d0*/  FMUL R26, R9.reuse, R26 ;  /* 0x0000001a091a7220 */ /* 0x040fe20000400000 */
[----:B------:R-:W-:Y:S01]  /*04e0*/  FMUL R28, R9, R28 ;  /* 0x0000001c091c7220 */ /* 0x000fe20000400000 */
[-CC-:B------:R-:W-:Y:S01]  /*04f0*/  FFMA R14, R14, R20.reuse, R23.reuse ;  /* 0x000000140e0e7223 */ /* 0x180fe20000000017 */
[-CC-:B-1----:R-:W-:Y:S01]  /*0500*/  FFMA R3, R24, R20.reuse, R23.reuse ;  /* 0x0000001418037223 */ /* 0x182fe20000000017 */
[-CC-:B------:R-:W-:Y:S01]  /*0510*/  FFMA R15, R26, R20.reuse, R23.reuse ;  /* 0x000000141a0f7223 */ /* 0x180fe20000000017 */
[----:B------:R-:W-:Y:S02]  /*0520*/  FFMA R20, R28, R20, R23 ;  /* 0x000000141c147223 */ /* 0x000fe40000000017 */
[----:B------:R-:W-:Y:S02]  /*0530*/  FSETP.GT.AND P6, PT, R14, -R5, PT ;  /* 0x800000050e00720b */ /* 0x000fe40003fc4000 */
[----:B------:R-:W-:-:S02]  /*0540*/  FSETP.GT.AND P2, PT, R3, -R4, PT ;  /* 0x800000040300720b */ /* 0x000fc40003f44000 */
[----:B------:R-:W-:Y:S02]  /*0550*/  FSETP.GT.AND P5, PT, R15, -R6, PT ;  /* 0x800000060f00720b */ /* 0x000fe40003fa4000 */
[----:B------:R-:W-:Y:S02]  /*0560*/  FSETP.GT.AND P4, PT, R20, -R7, PT ;  /* 0x800000071400720b */ /* 0x000fe40003f84000 */
[----:B------:R-:W-:Y:S02]  /*0570*/  SEL R2, RZ, 0x1, !P2 ;  /* 0x00000001ff027807 */ /* 0x000fe40005000000 */
[----:B------:R-:W-:Y:S02]  /*0580*/  SEL R8, RZ, 0x1, !P6 ;  /* 0x00000001ff087807 */ /* 0x000fe40007000000 */
[----:B------:R-:W-:Y:S02]  /*0590*/  SEL R10, RZ, 0x1, !P5 ;  /* 0x00000001ff0a7807 */ /* 0x000fe40006800000 */
[----:B------:R-:W-:Y:S01]  /*05a0*/  SEL R12, RZ, 0x1, !P4 ;  /* 0x00000001ff0c7807 */ /* 0x000fe20006000000 */
[----:B------:R0:W-:Y:S01]  /*05b0*/  STS.U8 [R21+UR4], R2 ;  /* 0x0000000215007988 */ /* 0x0001e20008000004 */
[----:B------:R-:W-:Y:S01]  /*05c0*/  FADD R4, R3, R4 ;  /* 0x0000000403047221 */ /* 0x000fe20000000000 */
[----:B------:R-:W-:-:S02]  /*05d0*/  LOP3.LUT R3, R22, 0x7f, R18, 0xf8, !PT ;  /* 0x0000007f16037812 */ /* 0x000fc400078ef812 */
[----:B------:R1:W-:Y:S04]  /*05e0*/  STS.U8 [R21+UR4+0x1], R8 ;  /* 0x0000010815007988 */ /* 0x0003e80008000004 */
[----:B------:R2:W-:Y:S04]  /*05f0*/  STS.U8 [R21+UR4+0x2], R10 ;  /* 0x0000020a15007988 */ /* 0x0005e80008000004 */
[----:B------:R3:W-:Y:S01]  /*0600*/  STS.U8 [R21+UR4+0x3], R12 ;  /* 0x0000030c15007988 */ /* 0x0007e20008000004 */
[C---:B------:R-:W-:Y:S01]  /*0610*/  LOP3.LUT R23, R3.reuse, 0x80, RZ, 0xfc, !PT ;  /* 0x0000008003177812 */ /* 0x040fe200078efcff */
[C---:B------:R-:W-:Y:S01]  /*0620*/  IMAD R17, R3.reuse, 0x10, R0 ;  /* 0x0000001003117824 */ /* 0x040fe200078e0200 */
[----:B------:R-:W-:-:S02]  /*0630*/  LOP3.LUT R13, R3, 0x180, RZ, 0xfc, !PT ;  /* 0x00000180030d7812 */ /* 0x000fc400078efcff */
[----:B------:R-:W-:Y:S01]  /*0640*/  LOP3.LUT R25, R3, 0x100, RZ, 0xfc, !PT ;  /* 0x0000010003197812 */ /* 0x000fe200078efcff */
[----:B------:R-:W-:Y:S01]  /*0650*/  IMAD R19, R23, 0x10, R0 ;  /* 0x0000001017137824 */ /* 0x000fe200078e0200 */
[-C--:B------:R-:W-:Y:S01]  /*0660*/  LEA R16, R13, R0.reuse, 0x4 ;  /* 0x000000000d107211 */ /* 0x080fe200078e20ff */
[----:B------:R-:W-:Y:S01]  /*0670*/  @!P2 FMUL R4, R4, 0.22916667163372039795 ;  /* 0x3e6aaaab0404a820 */ /* 0x000fe20000400000 */
[----:B0-----:R-:W-:Y:S02]  /*0680*/  IADD3 R2, P1, R17, UR8, RZ ;  /* 0x0000000811027c10 */ /* 0x001fe4000ff3e0ff */
[----:B------:R-:W-:Y:S01]  /*0690*/  LEA R0, R25, R0, 0x4 ;  /* 0x0000000019007211 */ /* 0x000fe200078e20ff */
[----:B------:R-:W-:Y:S01]  /*06a0*/  BAR.SYNC.DEFER_BLOCKING 0x0 ;  /* 0x0000000000007b1d */ /* 0x000fe20000010000 */
[----:B-1----:R-:W-:Y:S02]  /*06b0*/  IADD3 R8, P2, R19, UR8, RZ ;  /* 0x0000000813087c10 */ /* 0x002fe4000ff5e0ff */
[----:B------:R-:W-:-:S02]  /*06c0*/  ISETP.LT.AND P3, PT, R3, 0x400, !P0 ;  /* 0x000004000300780c */ /* 0x000fc40004761270 */
[----:B------:R-:W-:Y:S02]  /*06d0*/  LEA.HI.X.SX32 R3, R17, UR9, 0x1, P1 ;  /* 0x0000000911037c11 */ /* 0x000fe400088f0eff */
[----:B--2---:R-:W-:Y:S02]  /*06e0*/  IADD3 R10, P1, R0, UR8, RZ ;  /* 0x00000008000a7c10 */ /* 0x004fe4000ff3e0ff */
[----:B------:R-:W-:Y:S02]  /*06f0*/  LOP3.LUT R26, R18, 0x7f, RZ, 0xc0, !PT ;  /* 0x0000007f121a7812 */ /* 0x000fe400078ec0ff */
[----:B------:R-:W-:Y:S02]  /*0700*/  LEA.HI.X.SX32 R9, R19, UR9, 0x1, P2 ;  /* 0x0000000913097c11 */ /* 0x000fe400090f0eff */
[----:B---3--:R-:W-:Y:S02]  /*0710*/  IADD3 R12, P2, R16, UR8, RZ ;  /* 0x00000008100c7c10 */ /* 0x008fe4000ff5e0ff */
[----:B------:R-:W-:-:S02]  /*0720*/  LEA.HI.X.SX32 R11, R0, UR9, 0x1, P1 ;  /* 0x00000009000b7c11 */ /* 0x000fc400088f0eff */
[----:B------:R-:W-:Y:S02]  /*0730*/  ISETP.LT.AND P1, PT, R13, 0x400, !P0 ;  /* 0x000004000d00780c */ /* 0x000fe40004721270 */
[----:B------:R-:W-:Y:S02]  /*0740*/  LEA.HI.X.SX32 R13, R16, UR9, 0x1, P2 ;  /* 0x00000009100d7c11 */ /* 0x000fe400090f0eff */
[----:B------:R-:W-:Y:S01]  /*0750*/  ISETP.LT.AND P2, PT, R25, 0x400, !P0 ;  /* 0x000004001900780c */ /* 0x000fe20004741270 */
[----:B------:R-:W0:Y:S04]  /*0760*/  LDS.U8 R18, [R26+UR4] ;  /* 0x000000041a127984 */ /* 0x000e280008000000 */
[----:B------:R-:W1:Y:S04]  /*0770*/  LDS.U8 R22, [R26+UR4+0x80] ;  /* 0x000080041a167984 */ /* 0x000e680008000000 */
[----:B------:R-:W2:Y:S04]  /*0780*/  LDS.U8 R25, [R26+UR4+0x100] ;  /* 0x000100041a197984 */ /* 0x000ea80008000000 */
[----:B------:R-:W3:Y:S01]  /*0790*/  LDS.U8 R24, [R26+UR4+0x180] ;  /* 0x000180041a187984 */ /* 0x000ee20008000000 */
[----:B------:R-:W-:Y:S01]  /*07a0*/  ISETP.LT.AND P0, PT, R23, 0x400, !P0 ;  /* 0x000004001700780c */ /* 0x000fe20004701270 */
[----:B------:R-:W-:Y:S01]  /*07b0*/  FADD R20, R20, R7 ;  /* 0x0000000714147221 */ /* 0x000fe20000000000 */
[----:B------:R-:W-:Y:S01]  /*07c0*/  IADD3 R28, R21, UR4, RZ ;  /* 0x00000004151c7c10 */ /* 0x000fe2000fffe0ff */
[----:B------:R-:W-:Y:S01]  /*07d0*/  FADD R14, R14, R5 ;  /* 0x000000050e0e7221 */ /* 0x000fe20000000000 */
[----:B0-----:R-:W-:Y:S01]  /*07e0*/  LOP3.LUT R23, R18, 0x1, RZ, 0xc0, !PT ;  /* 0x0000000112177812 */ /* 0x001fe200078ec0ff */
[----:B------:R-:W-:Y:S01]  /*07f0*/  FADD R18, R15, R6 ;  /* 0x000000060f127221 */ /* 0x000fe20000000000 */
[----:B-1----:R-:W-:-:S03]  /*0800*/  LOP3.LUT R7, R22, 0x1, RZ, 0xc0, !PT ;  /* 0x0000000116077812 */ /* 0x002fc600078ec0ff */
[----:B------:R-:W-:Y:S01]  /*0810*/  @P3 STG.E.U8 desc[UR6][R2.64], R23 ;  /* 0x0000001702003986 */ /* 0x000fe2000c101106 */
[----:B--2---:R-:W-:-:S03]  /*0820*/  LOP3.LUT R25, R25, 0x1, RZ, 0xc0, !PT ;  /* 0x0000000119197812 */ /* 0x004fc600078ec0ff */
[----:B------:R-:W-:Y:S01]  /*0830*/  @P0 STG.E.U8 desc[UR6][R8.64], R7 ;  /* 0x0000000708000986 */ /* 0x000fe2000c101106 */
[----:B---3--:R-:W-:-:S03]  /*0840*/  LOP3.LUT R15, R24, 0x1, RZ, 0xc0, !PT ;  /* 0x00000001180f7812 */ /* 0x008fc600078ec0ff */
[----:B------:R0:W-:Y:S04]  /*0850*/  @P2 STG.E.U8 desc[UR6][R10.64], R25 ;  /* 0x000000190a002986 */ /* 0x0001e8000c101106 */
[----:B------:R-:W-:Y:S01]  /*0860*/  @P1 STG.E.U8 desc[UR6][R12.64], R15 ;  /* 0x0000000f0c001986 */ /* 0x000fe2000c101106 */
[----:B------:R-:W-:Y:S01]  /*0870*/  IMAD R21, R21, 0x3, R28 ;  /* 0x0000000315157824 */ /* 0x000fe200078e021c */
[----:B------:R-:W-:Y:S01]  /*0880*/  BAR.SYNC.DEFER_BLOCKING 0x0 ;  /* 0x0000000000007b1d */ /* 0x000fe20000010000 */
[----:B------:R-:W-:Y:S01]  /*0890*/  @!P6 FMUL R14, R14, 0.22916667163372039795 ;  /* 0x3e6aaaab0e0ee820 */ /* 0x000fe20000400000 */
[----:B------:R-:W-:Y:S01]  /*08a0*/  @!P5 FMUL R18, R18, 0.22916667163372039795 ;  /* 0x3e6aaaab1212d820 */ /* 0x000fe20000400000 */
[----:B------:R-:W-:Y:S01]  /*08b0*/  @!P4 FMUL R20, R20, 0.22916667163372039795 ;  /* 0x3e6aaaab1414c820 */ /* 0x000fe20000400000 */
[----:B------:R-:W-:-:S04]  /*08c0*/  VIADD R5, R26, UR4 ;  /* 0x000000041a057c36 */ /* 0x000fc80008000000 */
[----:B0-----:R-:W0:Y:S01]  /*08d0*/  LDC.64 R10, c[0x0][0x248] ;  /* 0x00009200ff0a7b82 */ /* 0x001e220000000a00 */
[----:B------:R-:W-:Y:S04]  /*08e0*/  STS [R21], R4 ;  /* 0x0000000415007388 */ /* 0x000fe80000000800 */
[----:B------:R-:W-:Y:S04]  /*08f0*/  STS [R21+0x4], R14 ;  /* 0x0000040e15007388 */ /* 0x000fe80000000800 */
[----:B------:R-:W-:Y:S04]  /*0900*/  STS [R21+0x8], R18 ;  /* 0x0000081215007388 */ /* 0x000fe80000000800 */
[----:B------:R-:W-:Y:S01]  /*0910*/  STS [R21+0xc], R20 ;  /* 0x00000c1415007388 */ /* 0x000fe20000000800 */
[----:B------:R-:W-:Y:S01]  /*0920*/  IMAD R5, R26, 0x3, R5 ;  /* 0x000000031a057824 */ /* 0x000fe200078e0205 */
[----:B------:R-:W-:Y:S06]  /*0930*/  BAR.SYNC.DEFER_BLOCKING 0x0 ;  /* 0x0000000000007b1d */ /* 0x000fec0000010000 */
[----:B------:R-:W1:Y:S04]  /*0940*/  LDS R23, [R5] ;  /* 0x0000000005177984 */ /* 0x000e680000000800 */
[----:B------:R-:W2:Y:S04]  /*0950*/  LDS R13, [R5+0x200] ;  /* 0x00020000050d7984 */ /* 0x000ea80000000800 */
[----:B------:R-:W3:Y:S01]  /*0960*/  LDS R15, [R5+0x400] ;  /* 0x00040000050f7984 */ /* 0x000ee20000000800 */
[----:B0-----:R-:W-:-:S04]  /*0970*/  IMAD.WIDE R2, R17, 0x4, R10 ;  /* 0x0000000411027825 */ /* 0x001fc800078e020a */
[----:B------:R-:W-:-:S04]  /*0980*/  IMAD.WIDE R6, R19, 0x4, R10 ;  /* 0x0000000413067825 */ /* 0x000fc800078e020a */
[----:B------:R-:W-:Y:S01]  /*0990*/  IMAD.WIDE R8, R0, 0x4, R10 ;  /* 0x0000000400087825 */ /* 0x000fe200078e020a */
[----:B-1----:R0:W-:Y:S04]  /*09a0*/  @P3 STG.E desc[UR6][R2.64], R23 ;  /* 0x0000001702003986 */ /* 0x0021e8000c101906 */
[----:B--2---:R0:W-:Y:S04]  /*09b0*/  @P0 STG.E desc[UR6][R6.64], R13 ;  /* 0x0000000d06000986 */ /* 0x0041e8000c101906 */
[----:B---3--:R0:W-:Y:S02]  /*09c0*/  @P2 STG.E desc[UR6][R8.64], R15 ;  /* 0x0000000f08002986 */ /* 0x0081e4000c101906 */
[----:B0-----:R-:W-:Y:S05]  /*09d0*/  @!P1 EXIT ;  /* 0x000000000000994d */ /* 0x001fea0003800000 */
[----:B------:R-:W0:Y:S01]  /*09e0*/  LDS R5, [R5+0x600] ;  /* 0x0006000005057984 */ /* 0x000e220000000800 */
[----:B------:R-:W-:-:S05]  /*09f0*/  IMAD.WIDE R16, R16, 0x4, R10 ;  /* 0x0000000410107825 */ /* 0x000fca00078e020a */
[----:B0-----:R-:W-:Y:S01]  /*0a00*/  STG.E desc[UR6][R16.64], R5 ;  /* 0x0000000510007986 */ /* 0x001fe2000c101906 */
[----:B------:R-:W-:Y:S05]  /*0a10*/  EXIT ;  /* 0x000000000000794d */ /* 0x000fea0003800000 */
.L_x_0:
[----:B------:R-:W-:-:S00]  /*0a20*/  BRA `(.L_x_0) ;  /* 0xfffffffc00fc7947 */ /* 0x000fc0000383ffff */
[----:B------:R-:W-:-:S00]  /*0a30*/  NOP ;  /* 0x0000000000007918 */ /* 0x000fc00000000000 */
        /* <DEDUP_REMOVED lines=12> */
.L_x_1:


//--------------------- .nv.global.init           --------------------------
	.section	.nv.global.init,"aw",@progbits
.nv.global.init:
	.type		_$_str,@object
	.size		_$_str,(_$_str_$_2 - _$_str)
_$_str:
        /*0000*/ 	.byte	0x5f, 0x5f, 0x43, 0x55, 0x44, 0x41, 0x5f, 0x46, 0x54, 0x5a, 0x00
	.type		_$_str_$_2,@object
	.size		_$_str_$_2,(.L_1 - _$_str_$_2)
_$_str_$_2:
        /*000b*/ 	.byte	0x5f, 0x5f, 0x43, 0x55, 0x44, 0x41, 0x5f, 0x50, 0x52, 0x45, 0x43, 0x5f, 0x53, 0x51, 0x52, 0x54
        /*001b*/ 	.byte	0x00
.L_1:


//--------------------- .nv.shared.triton_poi_fused__native_batch_norm_legit_no_training_add_rrelu_with_noise_functional_28 --------------------------
	.section	.nv.shared.triton_poi_fused__native_batch_norm_legit_no_training_add_rrelu_with_noise_functional_28,"aw",@nobits
	.sectionflags	@""
	.align	16
	.zero		1024


//--------------------- .nv.constant0.triton_poi_fused__native_batch_norm_legit_no_training_add_rrelu_with_noise_functional_28 --------------------------
	.section	.nv.constant0.triton_poi_fused__native_batch_norm_legit_no_training_add_rrelu_with_noise_functional_28,"a",@progbits
	.sectionflags	@""
	.align	4
.nv.constant0.triton_poi_fused__native_batch_norm_legit_no_training_add_rrelu_with_noise_functional_28:
	.zero		600
